	.headerflags	@"EF_CUDA_TEXMODE_UNIFIED EF_CUDA_64BIT_ADDRESS EF_CUDA_ACCELERATORS EF_CUDA_SM90 EF_CUDA_VIRTUAL_SM(EF_CUDA_SM90)"
	.elftype	@"ET_EXEC"


//--------------------- .nv.info                  --------------------------
	.section	.nv.info,"",@"SHT_CUDA_INFO"
	.align	4


	//----- nvinfo : EIATTR_REGCOUNT
	.align		4
        /*0000*/ 	.byte	0x04, 0x2f
        /*0002*/ 	.short	(.L_1 - .L_0)
	.align		4
.L_0:
        /*0004*/ 	.word	index@(triton_poi_fused_13)
        /*0008*/ 	.word	0x0000001f


	//----- nvinfo : EIATTR_MIN_STACK_SIZE
	.align		4
.L_1:
        /*000c*/ 	.byte	0x04, 0x12
        /*000e*/ 	.short	(.L_3 - .L_2)
	.align		4
.L_2:
        /*0010*/ 	.word	index@(triton_poi_fused_13)
        /*0014*/ 	.word	0x00000000


	//----- nvinfo : EIATTR_FRAME_SIZE
	.align		4
.L_3:
        /*0018*/ 	.byte	0x04, 0x11
        /*001a*/ 	.short	(.L_5 - .L_4)
	.align		4
.L_4:
        /*001c*/ 	.word	index@(triton_poi_fused_13)
        /*0020*/ 	.word	0x00000000


	//----- nvinfo : EIATTR_MIN_STACK_SIZE
	.align		4
.L_5:
        /*0024*/ 	.byte	0x04, 0x12
        /*0026*/ 	.short	(.L_7 - .L_6)
	.align		4
.L_6:
        /*0028*/ 	.word	index@(triton_poi_fused_13)
        /*002c*/ 	.word	0x00000000
.L_7:


//--------------------- .nv.info.triton_poi_fused_13 --------------------------
	.section	.nv.info.triton_poi_fused_13,"",@"SHT_CUDA_INFO"
	.sectionflags	@""
	.align	4


	//----- nvinfo : EIATTR_CUDA_API_VERSION
	.align		4
        /*0000*/ 	.byte	0x04, 0x37
        /*0002*/ 	.short	(.L_9 - .L_8)
.L_8:
        /*0004*/ 	.word	0x0000007c


	//----- nvinfo : EIATTR_KPARAM_INFO
	.align		4
.L_9:
        /*0008*/ 	.byte	0x04, 0x17
        /*000a*/ 	.short	(.L_11 - .L_10)
.L_10:
        /*000c*/ 	.word	0x00000000
        /*0010*/ 	.short	0x0003
        /*0012*/ 	.short	0x0014
        /*0014*/ 	.byte	0x00, 0xf0, 0x11, 0x00


	//----- nvinfo : EIATTR_KPARAM_INFO
	.align		4
.L_11:
        /*0018*/ 	.byte	0x04, 0x17
        /*001a*/ 	.short	(.L_13 - .L_12)
.L_12:
        /*001c*/ 	.word	0x00000000
        /*0020*/ 	.short	0x0002
        /*0022*/ 	.short	0x0010
        /*0024*/ 	.byte	0x00, 0xf0, 0x11, 0x00


	//----- nvinfo : EIATTR_KPARAM_INFO
	.align		4
.L_13:
        /*0028*/ 	.byte	0x04, 0x17
        /*002a*/ 	.short	(.L_15 - .L_14)
.L_14:
        /*002c*/ 	.word	0x00000000
        /*0030*/ 	.short	0x0001
        /*0032*/ 	.short	0x0008
        /*0034*/ 	.byte	0x00, 0xf4, 0x21, 0x00


	//----- nvinfo : EIATTR_KPARAM_INFO
	.align		4
.L_15:
        /*0038*/ 	.byte	0x04, 0x17
        /*003a*/ 	.short	(.L_17 - .L_16)
.L_16:
        /*003c*/ 	.word	0x00000000
        /*0040*/ 	.short	0x0000
        /*0042*/ 	.short	0x0000
        /*0044*/ 	.byte	0x00, 0xf4, 0x21, 0x00


	//----- nvinfo : EIATTR_SPARSE_MMA_MASK
	.align		4
.L_17:
        /*0048*/ 	.byte	0x03, 0x50
        /*004a*/ 	.short	0x0000


	//----- nvinfo : EIATTR_MAXREG_COUNT
	.align		4
        /*004c*/ 	.byte	0x03, 0x1b
        /*004e*/ 	.short	0x00ff


	//----- nvinfo : EIATTR_EXIT_INSTR_OFFSETS
	.align		4
        /*0050*/ 	.byte	0x04, 0x1c
        /*0052*/ 	.short	(.L_19 - .L_18)


	//   ....[0]....
.L_18:
        /*0054*/ 	.word	0x000005e0


	//   ....[1]....
        /*0058*/ 	.word	0x00000630


	//----- nvinfo : EIATTR_REQNTID
	.align		4
.L_19:
        /*005c*/ 	.byte	0x04, 0x10
        /*005e*/ 	.short	(.L_21 - .L_20)
.L_20:
        /*0060*/ 	.word	0x00000080
        /*0064*/ 	.word	0x00000001
        /*0068*/ 	.word	0x00000001


	//----- nvinfo : EIATTR_CBANK_PARAM_SIZE
	.align		4
.L_21:
        /*006c*/ 	.byte	0x03, 0x19
        /*006e*/ 	.short	0x0018


	//----- nvinfo : EIATTR_PARAM_CBANK
	.align		4
        /*0070*/ 	.byte	0x04, 0x0a
        /*0072*/ 	.short	(.L_23 - .L_22)
	.align		4
.L_22:
        /*0074*/ 	.word	index@(.nv.constant0.triton_poi_fused_13)
        /*0078*/ 	.short	0x0210
        /*007a*/ 	.short	0x0018


	//----- nvinfo : EIATTR_SW_WAR
	.align		4
.L_23:
        /*007c*/ 	.byte	0x04, 0x36
        /*007e*/ 	.short	(.L_25 - .L_24)
.L_24:
        /*0080*/ 	.word	0x00000008
.L_25:


//--------------------- .nv.callgraph             --------------------------
	.section	.nv.callgraph,"",@"SHT_CUDA_CALLGRAPH"
	.align	4
	.sectionentsize	8
	.align		4
        /*0000*/ 	.word	0x00000000
	.align		4
        /*0004*/ 	.word	0xffffffff
	.align		4
        /*0008*/ 	.word	0x00000000
	.align		4
        /*000c*/ 	.word	0xfffffffe
	.align		4
        /*0010*/ 	.word	0x00000000
	.align		4
        /*0014*/ 	.word	0xfffffffd
	.align		4
        /*0018*/ 	.word	0x00000000
	.align		4
        /*001c*/ 	.word	0xfffffffc


//--------------------- .text.triton_poi_fused_13 --------------------------
	.section	.text.triton_poi_fused_13,"ax",@progbits
	.sectionflags	@"SHF_BARRIERS=1"
	.align	128
        .global         triton_poi_fused_13
        .type           triton_poi_fused_13,@function
        .size           triton_poi_fused_13,(.L_x_1 - triton_poi_fused_13)
        .other          triton_poi_fused_13,@"STO_CUDA_ENTRY STV_DEFAULT"
triton_poi_fused_13:
.text.triton_poi_fused_13:
[----:B------:R-:W0:Y:S01]  /*0000*/  LDC R1, c[0x0][0x28] ;  /* 0x00000a00ff017b82 */ /* 0x000e220000000800 */
[----:B------:R-:W1:Y:S07]  /*0010*/  S2R R0, SR_CTAID.X ;  /* 0x0000000000007919 */ /* 0x000e6e0000002500 */
[----:B------:R-:W2:Y:S01]  /*0020*/  LDC.64 R14, c[0x0][0x210] ;  /* 0x00008400ff0e7b82 */ /* 0x000ea20000000a00 */
[----:B------:R-:W-:Y:S01]  /*0030*/  IMAD.MOV.U32 R19, RZ, RZ, RZ ;  /* 0x000000ffff137224 */ /* 0x000fe200078e00ff */
[----:B------:R-:W-:Y:S01]  /*0040*/  ULDC.64 UR6, c[0x0][0x208] ;  /* 0x0000820000067ab9 */ /* 0x000fe20000000a00 */
[----:B------:R-:W3:Y:S01]  /*0050*/  S2R R21, SR_TID.X ;  /* 0x0000000000157919 */ /* 0x000ee20000002100 */
[----:B------:R-:W4:Y:S01]  /*0060*/  S2R R18, SR_CTAID.Y ;  /* 0x0000000000127919 */ /* 0x000f220000002600 */
[----:B------:R-:W-:-:S02]  /*0070*/  IMAD.MOV.U32 R20, RZ, RZ, RZ ;  /* 0x000000ffff147224 */ /* 0x000fc400078e00ff */
[----:B-1----:R-:W-:Y:S01]  /*0080*/  IMAD.SHL.U32 R0, R0, 0x10, RZ ;  /* 0x0000001000007824 */ /* 0x002fe200078e00ff */
[----:B---3--:R-:W-:-:S04]  /*0090*/  SHF.R.U32.HI R17, RZ, 0x4, R21 ;  /* 0x00000004ff117819 */ /* 0x008fc80000011615 */
[----:B------:R-:W-:Y:S01]  /*00a0*/  LOP3.LUT R6, R0, 0xf, R21, 0xf8, !PT ;  /* 0x0000000f00067812 */ /* 0x000fe200078ef815 */
[----:B----4-:R-:W-:Y:S01]  /*00b0*/  IMAD.SHL.U32 R16, R18, 0x40, RZ ;  /* 0x0000004012107824 */ /* 0x010fe200078e00ff */
[----:B------:R-:W-:Y:S02]  /*00c0*/  SGXT.U32 R17, R17, 0x3 ;  /* 0x000000031111781a */ /* 0x000fe40000000000 */
[----:B------:R-:W-:Y:S02]  /*00d0*/  ISETP.GE.AND P0, PT, R6, 0x9, PT ;  /* 0x000000090600780c */ /* 0x000fe40003f06270 */
[----:B------:R-:W-:Y:S02]  /*00e0*/  LOP3.LUT R2, R16, R17, RZ, 0xfc, !PT ;  /* 0x0000001110027212 */ /* 0x000fe400078efcff */
[----:B------:R-:W-:Y:S02]  /*00f0*/  LOP3.LUT R3, R16, 0x8, R17, 0xfe, !PT ;  /* 0x0000000810037812 */ /* 0x000fe400078efe11 */
[----:B------:R-:W-:Y:S01]  /*0100*/  LOP3.LUT R4, R16, 0x10, R17, 0xfe, !PT ;  /* 0x0000001010047812 */ /* 0x000fe200078efe11 */
[--C-:B------:R-:W-:Y:S01]  /*0110*/  IMAD R27, R2, 0x9, R6.reuse ;  /* 0x00000009021b7824 */ /* 0x100fe200078e0206 */
        /* <DEDUP_REMOVED lines=9> */
[----:B------:R-:W-:-:S02]  /*01b0*/  IMAD R11, R11, 0x9, R6 ;  /* 0x000000090b0b7824 */ /* 0x000fc400078e0206 */
[--C-:B------:R-:W-:Y:S02]  /*01c0*/  IMAD R13, R13, 0x9, R6.reuse ;  /* 0x000000090d0d7824 */ /* 0x100fe400078e0206 */
[----:B------:R-:W-:Y:S02]  /*01d0*/  IMAD R23, R23, 0x9, R6 ;  /* 0x0000000917177824 */ /* 0x000fe400078e0206 */
[----:B--2---:R-:W-:-:S04]  /*01e0*/  IMAD.WIDE R26, R27, 0x4, R14 ;  /* 0x000000041b1a7825 */ /* 0x004fc800078e020e */
[--C-:B------:R-:W-:Y:S01]  /*01f0*/  IMAD.WIDE R2, R3, 0x4, R14.reuse ;  /* 0x0000000403027825 */ /* 0x100fe200078e020e */
[----:B------:R1:W2:Y:S01]  /*0200*/  @!P0 LDG.E.EL R19, desc[UR6][R26.64] ;  /* 0x000000061a138981 */ /* 0x0002a2000c2e1900 */
[----:B------:R-:W-:Y:S02]  /*0210*/  CS2R R24, SRZ ;  /* 0x0000000000187805 */ /* 0x000fe4000001ff00 */
[--C-:B------:R-:W-:Y:S01]  /*0220*/  IMAD.WIDE R4, R5, 0x4, R14.reuse ;  /* 0x0000000405047825 */ /* 0x100fe200078e020e */
[----:B------:R3:W4:Y:S03]  /*0230*/  @!P0 LDG.E.EL R20, desc[UR6][R2.64] ;  /* 0x0000000602148981 */ /* 0x000726000c2e1900 */
[----:B------:R-:W-:-:S04]  /*0240*/  IMAD.WIDE R6, R7, 0x4, R14 ;  /* 0x0000000407067825 */ /* 0x000fc800078e020e */
[----:B------:R-:W-:-:S04]  /*0250*/  IMAD.WIDE R8, R9, 0x4, R14 ;  /* 0x0000000409087825 */ /* 0x000fc800078e020e */
[----:B------:R-:W-:-:S04]  /*0260*/  IMAD.WIDE R10, R11, 0x4, R14 ;  /* 0x000000040b0a7825 */ /* 0x000fc800078e020e */
[--C-:B------:R-:W-:Y:S01]  /*0270*/  IMAD.WIDE R12, R13, 0x4, R14.reuse ;  /* 0x000000040d0c7825 */ /* 0x100fe200078e020e */
[----:B-1----:R-:W-:Y:S01]  /*0280*/  CS2R R26, SRZ ;  /* 0x00000000001a7805 */ /* 0x002fe2000001ff00 */
[----:B------:R-:W5:Y:S02]  /*0290*/  @!P0 LDG.E.EL R24, desc[UR6][R6.64] ;  /* 0x0000000606188981 */ /* 0x000f64000c2e1900 */
[----:B------:R-:W-:Y:S01]  /*02a0*/  IMAD.WIDE R14, R23, 0x4, R14 ;  /* 0x00000004170e7825 */ /* 0x000fe200078e020e */
[----:B------:R-:W-:Y:S01]  /*02b0*/  HFMA2.MMA R23, -RZ, RZ, 0, 0 ;  /* 0x00000000ff177435 */ /* 0x000fe200000001ff */
[----:B------:R-:W5:Y:S02]  /*02c0*/  @!P0 LDG.E.EL R25, desc[UR6][R10.64] ;  /* 0x000000060a198981 */ /* 0x000f64000c2e1900 */
[----:B------:R-:W-:Y:S02]  /*02d0*/  IMAD.MOV.U32 R22, RZ, RZ, RZ ;  /* 0x000000ffff167224 */ /* 0x000fe400078e00ff */
[----:B------:R-:W5:Y:S04]  /*02e0*/  @!P0 LDG.E.EL R27, desc[UR6][R12.64] ;  /* 0x000000060c1b8981 */ /* 0x000f68000c2e1900 */
[----:B------:R-:W5:Y:S04]  /*02f0*/  @!P0 LDG.E.EL R22, desc[UR6][R4.64] ;  /* 0x0000000604168981 */ /* 0x000f68000c2e1900 */
[----:B------:R1:W5:Y:S04]  /*0300*/  @!P0 LDG.E.EL R23, desc[UR6][R8.64] ;  /* 0x0000000608178981 */ /* 0x000368000c2e1900 */
[----:B------:R-:W5:Y:S01]  /*0310*/  @!P0 LDG.E.EL R26, desc[UR6][R14.64] ;  /* 0x000000060e1a8981 */ /* 0x000f62000c2e1900 */
[----:B------:R-:W1:Y:S01]  /*0320*/  S2UR UR5, SR_CgaCtaId ;  /* 0x00000000000579c3 */ /* 0x000e620000008800 */
[----:B---3--:R-:W-:Y:S01]  /*0330*/  IMAD.SHL.U32 R2, R21, 0x40, RZ ;  /* 0x0000004015027824 */ /* 0x008fe200078e00ff */
[----:B------:R-:W-:-:S04]  /*0340*/  UMOV UR4, 0x400 ;  /* 0x0000040000047882 */ /* 0x000fc80000000000 */
[----:B------:R-:W-:-:S04]  /*0350*/  LOP3.LUT R2, R2, 0x3c0, RZ, 0xc0, !PT ;  /* 0x000003c002027812 */ /* 0x000fc800078ec0ff */
[----:B------:R-:W-:Y:S01]  /*0360*/  LOP3.LUT R3, R2, R17, RZ, 0xfc, !PT ;  /* 0x0000001102037212 */ /* 0x000fe200078efcff */
[----:B01----:R-:W-:-:S06]  /*0370*/  UPRMT UR4, UR5, 0x654, UR4 ;  /* 0x0000065405047896 */ /* 0x003fcc0008000004 */
[----:B------:R-:W-:-:S05]  /*0380*/  LEA.HI R2, R2, UR4, RZ, 0x1e ;  /* 0x0000000402027c11 */ /* 0x000fca000f8ff0ff */
[----:B------:R-:W-:Y:S01]  /*0390*/  IMAD R28, R3, 0x4, R2 ;  /* 0x00000004031c7824 */ /* 0x000fe200078e0202 */
[C---:B------:R-:W-:Y:S01]  /*03a0*/  LOP3.LUT R2, R21.reuse, 0x70, RZ, 0xc0, !PT ;  /* 0x0000007015027812 */ /* 0x040fe200078ec0ff */
[----:B------:R-:W-:-:S03]  /*03b0*/  IMAD.SHL.U32 R21, R21, 0x4, RZ ;  /* 0x0000000415157824 */ /* 0x000fc600078e00ff */
[----:B------:R-:W-:Y:S02]  /*03c0*/  IADD3 R3, R2, UR4, RZ ;  /* 0x0000000402037c10 */ /* 0x000fe4000fffe0ff */
[----:B------:R-:W-:-:S05]  /*03d0*/  LOP3.LUT R8, R21, 0x1fc, RZ, 0xc0, !PT ;  /* 0x000001fc15087812 */ /* 0x000fca00078ec0ff */
[----:B------:R-:W-:Y:S01]  /*03e0*/  IMAD R4, R8, 0x4, R3 ;  /* 0x0000000408047824 */ /* 0x000fe200078e0203 */
[----:B------:R-:W-:Y:S02]  /*03f0*/  SHF.R.S32.HI R3, RZ, 0x19, R18 ;  /* 0x00000019ff037819 */ /* 0x000fe40000011412 */
[----:B------:R-:W-:Y:S02]  /*0400*/  LOP3.LUT R16, R16, 0x3c, R21, 0xf8, !PT ;  /* 0x0000003c10107812 */ /* 0x000fe400078ef815 */
[----:B------:R-:W-:-:S04]  /*0410*/  SGXT R3, R3, 0x1 ;  /* 0x000000010303781a */ /* 0x000fc80000000200 */
[----:B------:R-:W-:Y:S02]  /*0420*/  LEA.HI R9, R3, R16, RZ, 0x6 ;  /* 0x0000001003097211 */ /* 0x000fe400078f30ff */
[----:B------:R-:W0:Y:S02]  /*0430*/  LDC.64 R2, c[0x0][0x218] ;  /* 0x00008600ff027b82 */ /* 0x000e240000000a00 */
[----:B------:R-:W-:Y:S02]  /*0440*/  LOP3.LUT R11, R9, 0xffffffc0, RZ, 0xc0, !PT ;  /* 0xffffffc0090b7812 */ /* 0x000fe400078ec0ff */
[----:B------:R-:W-:Y:S02]  /*0450*/  SHF.R.S32.HI R10, RZ, 0x6, R9 ;  /* 0x00000006ff0a7819 */ /* 0x000fe40000011409 */
[----:B------:R-:W-:Y:S01]  /*0460*/  LOP3.LUT R9, R0, R17, RZ, 0xfc, !PT ;  /* 0x0000001100097212 */ /* 0x000fe200078efcff */
[----:B------:R-:W-:Y:S01]  /*0470*/  IMAD.IADD R11, R16, 0x1, -R11 ;  /* 0x00000001100b7824 */ /* 0x000fe200078e0a0b */
[----:B------:R-:W-:-:S02]  /*0480*/  LOP3.LUT R0, R0, 0x8, R17, 0xfe, !PT ;  /* 0x0000000800007812 */ /* 0x000fc400078efe11 */
[----:B------:R-:W-:Y:S01]  /*0490*/  LOP3.LUT R13, R8, 0x200, RZ, 0xfc, !PT ;  /* 0x00000200080d7812 */ /* 0x000fe200078efcff */
[----:B------:R-:W-:Y:S01]  /*04a0*/  IMAD R12, R10, 0x240, R11 ;  /* 0x000002400a0c7824 */ /* 0x000fe200078e020b */
[C---:B------:R-:W-:Y:S02]  /*04b0*/  ISETP.GE.AND P1, PT, R9.reuse, 0x9, PT ;  /* 0x000000090900780c */ /* 0x040fe40003f26270 */
[----:B------:R-:W-:Y:S01]  /*04c0*/  ISETP.GE.AND P0, PT, R0, 0x9, PT ;  /* 0x000000090000780c */ /* 0x000fe20003f06270 */
[----:B------:R-:W-:Y:S01]  /*04d0*/  IMAD R11, R9, 0x40, R12 ;  /* 0x00000040090b7824 */ /* 0x000fe200078e020c */
[----:B------:R-:W-:-:S04]  /*04e0*/  SHF.R.U32.HI R13, RZ, 0x2, R13 ;  /* 0x00000002ff0d7819 */ /* 0x000fc8000001160d */
[----:B------:R-:W-:Y:S01]  /*04f0*/  LOP3.LUT R13, R13, 0xf0, RZ, 0xc0, !PT ;  /* 0x000000f00d0d7812 */ /* 0x000fe200078ec0ff */
[----:B0-----:R-:W-:-:S03]  /*0500*/  IMAD.WIDE R10, R11, 0x4, R2 ;  /* 0x000000040b0a7825 */ /* 0x001fc600078e0202 */
[----:B------:R-:W-:-:S05]  /*0510*/  IADD3 R13, R13, UR4, RZ ;  /* 0x000000040d0d7c10 */ /* 0x000fca000fffe0ff */
[----:B------:R-:W-:Y:S01]  /*0520*/  IMAD R13, R8, 0x4, R13 ;  /* 0x00000004080d7824 */ /* 0x000fe200078e020d */
[----:B--2---:R-:W-:Y:S04]  /*0530*/  STS [R28], R19 ;  /* 0x000000131c007388 */ /* 0x004fe80000000800 */
[----:B----4-:R-:W-:Y:S04]  /*0540*/  STS [R28+0x20], R20 ;  /* 0x000020141c007388 */ /* 0x010fe80000000800 */
[----:B-----5:R-:W-:Y:S04]  /*0550*/  STS [R28+0x60], R24 ;  /* 0x000060181c007388 */ /* 0x020fe80000000800 */
[----:B------:R-:W-:Y:S04]  /*0560*/  STS [R28+0xa0], R25 ;  /* 0x0000a0191c007388 */ /* 0x000fe80000000800 */
[----:B------:R-:W-:Y:S04]  /*0570*/  STS [R28+0xc0], R27 ;  /* 0x0000c01b1c007388 */ /* 0x000fe80000000800 */
[----:B------:R-:W-:Y:S04]  /*0580*/  STS [R28+0x40], R22 ;  /* 0x000040161c007388 */ /* 0x000fe80000000800 */
[----:B------:R-:W-:Y:S04]  /*0590*/  STS [R28+0x80], R23 ;  /* 0x000080171c007388 */ /* 0x000fe80000000800 */
[----:B------:R-:W-:Y:S01]  /*05a0*/  STS [R28+0xe0], R26 ;  /* 0x0000e01a1c007388 */ /* 0x000fe20000000800 */
[----:B------:R-:W-:Y:S06]  /*05b0*/  BAR.SYNC.DEFER_BLOCKING 0x0 ;  /* 0x0000000000007b1d */ /* 0x000fec0000010000 */
[----:B------:R-:W0:Y:S04]  /*05c0*/  LDS.128 R4, [R4] ;  /* 0x0000000004047984 */ /* 0x000e280000000c00 */
[----:B0-----:R0:W-:Y:S02]  /*05d0*/  @!P1 STG.E.128 desc[UR6][R10.64], R4 ;  /* 0x000000040a009986 */ /* 0x0011e4000c101d06 */
[----:B0-----:R-:W-:Y:S05]  /*05e0*/  @P0 EXIT ;  /* 0x000000000000094d */ /* 0x001fea0003800000 */
[----:B0-----:R-:W0:Y:S01]  /*05f0*/  LDS.128 R8, [R13+0x800] ;  /* 0x000800000d087984 */ /* 0x001e220000000c00 */
[----:B------:R-:W-:-:S04]  /*0600*/  IMAD R5, R0, 0x40, R12 ;  /* 0x0000004000057824 */ /* 0x000fc800078e020c */
[----:B------:R-:W-:-:S05]  /*0610*/  IMAD.WIDE R2, R5, 0x4, R2 ;  /* 0x0000000405027825 */ /* 0x000fca00078e0202 */
[----:B0-----:R-:W-:Y:S01]  /*0620*/  STG.E.128 desc[UR6][R2.64], R8 ;  /* 0x0000000802007986 */ /* 0x001fe2000c101d06 */
[----:B------:R-:W-:Y:S05]  /*0630*/  EXIT ;  /* 0x000000000000794d */ /* 0x000fea0003800000 */
.L_x_0:
[----:B------:R-:W-:-:S00]  /*0640*/  BRA `(.L_x_0) ;  /* 0xfffffffc00fc7947 */ /* 0x000fc0000383ffff */
[----:B------:R-:W-:-:S00]  /*0650*/  NOP ;  /* 0x0000000000007918 */ /* 0x000fc00000000000 */
        /* <DEDUP_REMOVED lines=10> */
.L_x_1:


//--------------------- .nv.shared.triton_poi_fused_13 --------------------------
	.section	.nv.shared.triton_poi_fused_13,"aw",@nobits
	.sectionflags	@""
	.align	16
	.zero		1024


//--------------------- .nv.constant0.triton_poi_fused_13 --------------------------
	.section	.nv.constant0.triton_poi_fused_13,"a",@progbits
	.sectionflags	@""
	.align	4
.nv.constant0.triton_poi_fused_13:
	.zero		552
